//
// Generated by NVIDIA NVVM Compiler
//
// Compiler Build ID: CL-36424714
// Cuda compilation tools, release 13.0, V13.0.88
// Based on NVVM 20.0.0
//

.version 9.0
.target sm_100
.address_size 64

	// .globl	_Z14particleKernelP8ParticlemlP17curandStateXORWOWm
.global .align 4 .b8 precalc_xorwow_matrix[102400];
.global .align 4 .b8 precalc_xorwow_offset_matrix[102400];
.global .align 4 .b8 mrg32k3aM1[2304];
.global .align 4 .b8 mrg32k3aM2[2304];
.global .align 4 .b8 mrg32k3aM1SubSeq[2016];
.global .align 4 .b8 mrg32k3aM2SubSeq[2016];
.global .align 4 .b8 mrg32k3aM1Seq[2304];
.global .align 4 .b8 mrg32k3aM2Seq[2304];
.const .align 8 .b8 __cr_lgamma_table[72];

.visible .entry _Z14particleKernelP8ParticlemlP17curandStateXORWOWm(
	.param .u64 .ptr .align 1 _Z14particleKernelP8ParticlemlP17curandStateXORWOWm_param_0,
	.param .u64 _Z14particleKernelP8ParticlemlP17curandStateXORWOWm_param_1,
	.param .u64 _Z14particleKernelP8ParticlemlP17curandStateXORWOWm_param_2,
	.param .u64 .ptr .align 1 _Z14particleKernelP8ParticlemlP17curandStateXORWOWm_param_3,
	.param .u64 _Z14particleKernelP8ParticlemlP17curandStateXORWOWm_param_4
)
{
	.reg .pred 	%p<10>;
	.reg .b32 	%r<9>;
	.reg .b32 	%f<100>;
	.reg .b64 	%rd<36>;

	ld.param.u64 	%rd16, [_Z14particleKernelP8ParticlemlP17curandStateXORWOWm_param_0];
	ld.param.u64 	%rd18, [_Z14particleKernelP8ParticlemlP17curandStateXORWOWm_param_1];
	ld.param.u64 	%rd17, [_Z14particleKernelP8ParticlemlP17curandStateXORWOWm_param_4];
	mov.u32 	%r1, %ctaid.x;
	mov.u32 	%r2, %ntid.x;
	mov.u32 	%r3, %tid.x;
	mad.lo.s32 	%r4, %r1, %r2, %r3;
	cvt.s64.s32 	%rd1, %r4;
	setp.le.u64 	%p1, %rd18, %rd1;
	setp.eq.s64 	%p2, %rd17, 0;
	or.pred  	%p3, %p1, %p2;
	@%p3 bra 	$L__BB0_7;
	cvta.to.global.u64 	%rd20, %rd16;
	mad.lo.s64 	%rd21, %rd1, 24, %rd20;
	add.s64 	%rd2, %rd21, 12;
	ld.global.f32 	%f94, [%rd21+12];
	ld.global.f32 	%f95, [%rd21+16];
	ld.global.f32 	%f96, [%rd21+20];
	ld.global.f32 	%f97, [%rd21];
	ld.global.f32 	%f98, [%rd21+4];
	ld.global.f32 	%f99, [%rd21+8];
	add.s64 	%rd22, %rd17, -1;
	and.b64  	%rd34, %rd17, 3;
	setp.lt.u64 	%p4, %rd22, 3;
	mov.b64 	%rd35, 0;
	@%p4 bra 	$L__BB0_4;
	and.b64  	%rd35, %rd17, -4;
	mov.b64 	%rd30, 0;
	mov.u64 	%rd31, %rd35;
	mov.u64 	%rd32, %rd30;
$L__BB0_3:
	shr.u64 	%rd24, %rd32, 2;
	mul.hi.u64 	%rd25, %rd24, 2951479051793528259;
	shr.u64 	%rd26, %rd25, 2;
	mad.lo.s64 	%rd27, %rd26, 100, %rd30;
	setp.eq.s64 	%p5, %rd27, 0;
	selp.f32 	%f50, 0f3DCCCCCD, 0f00000000, %p5;
	add.f32 	%f51, %f50, %f94;
	add.f32 	%f52, %f50, %f95;
	add.f32 	%f53, %f50, %f96;
	add.f32 	%f54, %f97, %f51;
	add.f32 	%f55, %f98, %f52;
	add.f32 	%f56, %f99, %f53;
	add.f32 	%f57, %f51, 0f00000000;
	add.f32 	%f58, %f52, 0f00000000;
	add.f32 	%f59, %f53, 0f00000000;
	add.f32 	%f60, %f54, %f57;
	add.f32 	%f61, %f55, %f58;
	add.f32 	%f62, %f56, %f59;
	add.f32 	%f63, %f57, 0f00000000;
	add.f32 	%f64, %f58, 0f00000000;
	add.f32 	%f65, %f59, 0f00000000;
	add.f32 	%f66, %f60, %f63;
	add.f32 	%f67, %f61, %f64;
	add.f32 	%f68, %f62, %f65;
	add.f32 	%f94, %f63, 0f00000000;
	add.f32 	%f95, %f64, 0f00000000;
	add.f32 	%f96, %f65, 0f00000000;
	add.f32 	%f97, %f66, %f94;
	add.f32 	%f98, %f67, %f95;
	add.f32 	%f99, %f68, %f96;
	add.s64 	%rd32, %rd32, 4;
	add.s64 	%rd31, %rd31, -4;
	add.s64 	%rd30, %rd30, -4;
	setp.ne.s64 	%p6, %rd31, 0;
	@%p6 bra 	$L__BB0_3;
$L__BB0_4:
	setp.eq.s64 	%p7, %rd34, 0;
	@%p7 bra 	$L__BB0_6;
$L__BB0_5:
	.pragma "nounroll";
	mul.lo.s64 	%rd28, %rd35, -8116567392432202711;
	mov.b64 	{%r5, %r6}, %rd28;
	shf.r.wrap.b32 	%r7, %r6, %r5, 2;
	shf.r.wrap.b32 	%r8, %r5, %r6, 2;
	mov.b64 	%rd29, {%r8, %r7};
	setp.lt.u64 	%p8, %rd29, 184467440737095517;
	selp.f32 	%f69, 0f3DCCCCCD, 0f00000000, %p8;
	add.f32 	%f94, %f69, %f94;
	add.f32 	%f95, %f69, %f95;
	add.f32 	%f96, %f69, %f96;
	add.f32 	%f97, %f97, %f94;
	add.f32 	%f98, %f98, %f95;
	add.f32 	%f99, %f99, %f96;
	add.s64 	%rd35, %rd35, 1;
	add.s64 	%rd34, %rd34, -1;
	setp.ne.s64 	%p9, %rd34, 0;
	@%p9 bra 	$L__BB0_5;
$L__BB0_6:
	st.global.f32 	[%rd2], %f94;
	st.global.f32 	[%rd2+4], %f95;
	st.global.f32 	[%rd2+8], %f96;
	st.global.f32 	[%rd2+-12], %f97;
	st.global.f32 	[%rd2+-8], %f98;
	st.global.f32 	[%rd2+-4], %f99;
$L__BB0_7:
	ret;

}


// ===== COMPILED SASS (sm_100) =====

	.target	sm_100

	.elftype	@"ET_EXEC"


//--------------------- .note.nv.tkinfo           --------------------------
	.section	.note.nv.tkinfo,"",@"SHT_NOTE"
	.sectionflags	@"SHF_NOTE_NV_TKINFO"
	.tkinfo
        /*0018*/ 	.word	0x00000002
        /*0030*/ 	.string	""
        /*0030*/ 	.string	"ptxas"
        /*0030*/ 	.string	"Cuda compilation tools, release 13.0, V13.0.88"
        /*0030*/ 	.string	"Build cuda_13.0.r13.0/compiler.36424714_0"
        /*0030*/ 	.string	"-arch sm_100 -m 64 "



//--------------------- .note.nv.cuinfo           --------------------------
	.section	.note.nv.cuinfo,"",@"SHT_NOTE"
	.sectionflags	@"SHF_NOTE_NV_CUINFO"
        /*0018*/ 	.short	0x0002
        /*001a*/ 	.short	0x0064
        /*001c*/ 	.short	0x0082
	.zero		2


//--------------------- .nv.info                  --------------------------
	.section	.nv.info,"",@"SHT_CUDA_INFO"
	.align	4


	//----- nvinfo : EIATTR_REGCOUNT
	.align		4
        /*0000*/ 	.byte	0x04, 0x2f
        /*0002*/ 	.short	(.L_10 - .L_9)
	.align		4
.L_9:
        /*0004*/ 	.word	index@(_Z14particleKernelP8ParticlemlP17curandStateXORWOWm)
        /*0008*/ 	.word	0x00000010


	//----- nvinfo : EIATTR_FRAME_SIZE
	.align		4
.L_10:
        /*000c*/ 	.byte	0x04, 0x11
        /*000e*/ 	.short	(.L_12 - .L_11)
	.align		4
.L_11:
        /*0010*/ 	.word	index@(_Z14particleKernelP8ParticlemlP17curandStateXORWOWm)
        /*0014*/ 	.word	0x00000000


	//----- nvinfo : EIATTR_MIN_STACK_SIZE
	.align		4
.L_12:
        /*0018*/ 	.byte	0x04, 0x12
        /*001a*/ 	.short	(.L_14 - .L_13)
	.align		4
.L_13:
        /*001c*/ 	.word	index@(_Z14particleKernelP8ParticlemlP17curandStateXORWOWm)
        /*0020*/ 	.word	0x00000000
.L_14:


//--------------------- .nv.compat                --------------------------
	.section	.nv.compat,"",@"SHT_CUDA_COMPAT_INFO"
	.align	4
        /*0000*/ 	.byte	0x02, 0x09, 0x00, 0x00, 0x02, 0x02, 0x01, 0x00, 0x02, 0x05, 0x05, 0x00, 0x03, 0x07, 0x01, 0x01
        /*0010*/ 	.byte	0x02, 0x03, 0x00, 0x00, 0x02, 0x06, 0x01, 0x00, 0x04, 0x0b, 0x08, 0x00, 0x09, 0x00, 0x00, 0x00
        /*0020*/ 	.byte	0x00, 0x00, 0x00, 0x00


//--------------------- .nv.info._Z14particleKernelP8ParticlemlP17curandStateXORWOWm --------------------------
	.section	.nv.info._Z14particleKernelP8ParticlemlP17curandStateXORWOWm,"",@"SHT_CUDA_INFO"
	.sectionflags	@""
	.align	4


	//----- nvinfo : EIATTR_CUDA_API_VERSION
	.align		4
        /*0000*/ 	.byte	0x04, 0x37
        /*0002*/ 	.short	(.L_16 - .L_15)
.L_15:
        /*0004*/ 	.word	0x00000082


	//----- nvinfo : EIATTR_KPARAM_INFO
	.align		4
.L_16:
        /*0008*/ 	.byte	0x04, 0x17
        /*000a*/ 	.short	(.L_18 - .L_17)
.L_17:
        /*000c*/ 	.word	0x00000000
        /*0010*/ 	.short	0x0004
        /*0012*/ 	.short	0x0020
        /*0014*/ 	.byte	0x00, 0xf0, 0x21, 0x00


	//----- nvinfo : EIATTR_KPARAM_INFO
	.align		4
.L_18:
        /*0018*/ 	.byte	0x04, 0x17
        /*001a*/ 	.short	(.L_20 - .L_19)
.L_19:
        /*001c*/ 	.word	0x00000000
        /*0020*/ 	.short	0x0003
        /*0022*/ 	.short	0x0018
        /*0024*/ 	.byte	0x00, 0xf5, 0x21, 0x00


	//----- nvinfo : EIATTR_KPARAM_INFO
	.align		4
.L_20:
        /*0028*/ 	.byte	0x04, 0x17
        /*002a*/ 	.short	(.L_22 - .L_21)
.L_21:
        /*002c*/ 	.word	0x00000000
        /*0030*/ 	.short	0x0002
        /*0032*/ 	.short	0x0010
        /*0034*/ 	.byte	0x00, 0xf0, 0x21, 0x00


	//----- nvinfo : EIATTR_KPARAM_INFO
	.align		4
.L_22:
        /*0038*/ 	.byte	0x04, 0x17
        /*003a*/ 	.short	(.L_24 - .L_23)
.L_23:
        /*003c*/ 	.word	0x00000000
        /*0040*/ 	.short	0x0001
        /*0042*/ 	.short	0x0008
        /*0044*/ 	.byte	0x00, 0xf0, 0x21, 0x00


	//----- nvinfo : EIATTR_KPARAM_INFO
	.align		4
.L_24:
        /*0048*/ 	.byte	0x04, 0x17
        /*004a*/ 	.short	(.L_26 - .L_25)
.L_25:
        /*004c*/ 	.word	0x00000000
        /*0050*/ 	.short	0x0000
        /*0052*/ 	.short	0x0000
        /*0054*/ 	.byte	0x00, 0xf5, 0x21, 0x00


	//----- nvinfo : EIATTR_SPARSE_MMA_MASK
	.align		4
.L_26:
        /*0058*/ 	.byte	0x03, 0x50
        /*005a*/ 	.short	0x0000


	//----- nvinfo : EIATTR_MAXREG_COUNT
	.align		4
        /*005c*/ 	.byte	0x03, 0x1b
        /*005e*/ 	.short	0x00ff


	//----- nvinfo : EIATTR_MERCURY_ISA_VERSION
	.align		4
        /*0060*/ 	.byte	0x03, 0x5f
        /*0062*/ 	.short	0x0101


	//----- nvinfo : EIATTR_VRC_CTA_INIT_COUNT
	.align		4
        /*0064*/ 	.byte	0x02, 0x4a
	.zero		1
	.zero		1


	//----- nvinfo : EIATTR_EXIT_INSTR_OFFSETS
	.align		4
        /*0068*/ 	.byte	0x04, 0x1c
        /*006a*/ 	.short	(.L_28 - .L_27)


	//   ....[0]....
.L_27:
        /*006c*/ 	.word	0x000000c0


	//   ....[1]....
        /*0070*/ 	.word	0x000007b0


	//----- nvinfo : EIATTR_CBANK_PARAM_SIZE
	.align		4
.L_28:
        /*0074*/ 	.byte	0x03, 0x19
        /*0076*/ 	.short	0x0028


	//----- nvinfo : EIATTR_PARAM_CBANK
	.align		4
        /*0078*/ 	.byte	0x04, 0x0a
        /*007a*/ 	.short	(.L_30 - .L_29)
	.align		4
.L_29:
        /*007c*/ 	.word	index@(.nv.constant0._Z14particleKernelP8ParticlemlP17curandStateXORWOWm)
        /*0080*/ 	.short	0x0380
        /*0082*/ 	.short	0x0028


	//----- nvinfo : EIATTR_SW_WAR
	.align		4
.L_30:
        /*0084*/ 	.byte	0x04, 0x36
        /*0086*/ 	.short	(.L_32 - .L_31)
.L_31:
        /*0088*/ 	.word	0x00000008
.L_32:


//--------------------- .nv.callgraph             --------------------------
	.section	.nv.callgraph,"",@"SHT_CUDA_CALLGRAPH"
	.align	4
	.sectionentsize	8
	.align		4
        /*0000*/ 	.word	0x00000000
	.align		4
        /*0004*/ 	.word	0xffffffff
	.align		4
        /*0008*/ 	.word	0x00000000
	.align		4
        /*000c*/ 	.word	0xfffffffe
	.align		4
        /*0010*/ 	.word	0x00000000
	.align		4
        /*0014*/ 	.word	0xfffffffd
	.align		4
        /*0018*/ 	.word	0x00000000
	.align		4
        /*001c*/ 	.word	0xfffffffc


//--------------------- .nv.constant4             --------------------------
	.section	.nv.constant4,"a",@progbits
	.align	8
	.align		8
.nv.constant4:
        /*0000*/ 	.dword	precalc_xorwow_matrix
	.align		8
        /*0008*/ 	.dword	precalc_xorwow_offset_matrix
	.align		8
        /*0010*/ 	.dword	mrg32k3aM1
	.align		8
        /*0018*/ 	.dword	mrg32k3aM2
	.align		8
        /*0020*/ 	.dword	mrg32k3aM1SubSeq
	.align		8
        /*0028*/ 	.dword	mrg32k3aM2SubSeq
	.align		8
        /*0030*/ 	.dword	mrg32k3aM1Seq
	.align		8
        /*0038*/ 	.dword	mrg32k3aM2Seq


//--------------------- .nv.constant3             --------------------------
	.section	.nv.constant3,"a",@progbits
	.align	8
.nv.constant3:
	.type		__cr_lgamma_table,@object
	.size		__cr_lgamma_table,(.L_8 - __cr_lgamma_table)
__cr_lgamma_table:
        /*0000*/ 	.byte	0x00, 0x00, 0x00, 0x00, 0x00, 0x00, 0x00, 0x00, 0x00, 0x00, 0x00, 0x00, 0x00, 0x00, 0x00, 0x00
        /*0010*/ 	.byte	0xef, 0x39, 0xfa, 0xfe, 0x42, 0x2e, 0xe6, 0x3f, 0x02, 0x20, 0x2a, 0xfa, 0x0b, 0xab, 0xfc, 0x3f
        /*0020*/ 	.byte	0xf9, 0x2c, 0x92, 0x7c, 0xa7, 0x6c, 0x09, 0x40, 0xc9, 0x79, 0x44, 0x3c, 0x64, 0x26, 0x13, 0x40
        /*0030*/ 	.byte	0xca, 0x01, 0xcf, 0x3a, 0x27, 0x51, 0x1a, 0x40, 0x30, 0xcc, 0x2d, 0xf3, 0xe1, 0x0c, 0x21, 0x40
        /*0040*/ 	.byte	0x0d, 0xb7, 0xfc, 0x82, 0x8e, 0x35, 0x25, 0x40
.L_8:


//--------------------- .text._Z14particleKernelP8ParticlemlP17curandStateXORWOWm --------------------------
	.section	.text._Z14particleKernelP8ParticlemlP17curandStateXORWOWm,"ax",@progbits
	.align	128
        .global         _Z14particleKernelP8ParticlemlP17curandStateXORWOWm
        .type           _Z14particleKernelP8ParticlemlP17curandStateXORWOWm,@function
        .size           _Z14particleKernelP8ParticlemlP17curandStateXORWOWm,(.L_x_5 - _Z14particleKernelP8ParticlemlP17curandStateXORWOWm)
        .other          _Z14particleKernelP8ParticlemlP17curandStateXORWOWm,@"STO_CUDA_ENTRY STV_DEFAULT"
_Z14particleKernelP8ParticlemlP17curandStateXORWOWm:
.text._Z14particleKernelP8ParticlemlP17curandStateXORWOWm:
[----:B------:R-:W-:Y:S01]  /*0000*/  LDC R1, c[0x0][0x37c] ;  /* 0x0000df00ff017b82 */ /* 0x000fe20000000800 */
[----:B------:R-:W0:Y:S07]  /*0010*/  S2R R0, SR_TID.X ;  /* 0x0000000000007919 */ /* 0x000e2e0000002100 */
[----:B------:R-:W0:Y:S01]  /*0020*/  S2UR UR4, SR_CTAID.X ;  /* 0x00000000000479c3 */ /* 0x000e220000002500 */
[----:B------:R-:W1:Y:S01]  /*0030*/  LDCU.64 UR6, c[0x0][0x3a0] ;  /* 0x00007400ff0677ac */ /* 0x000e620008000a00 */
[----:B------:R-:W2:Y:S06]  /*0040*/  LDCU.64 UR8, c[0x0][0x388] ;  /* 0x00007100ff0877ac */ /* 0x000eac0008000a00 */
[----:B------:R-:W0:Y:S01]  /*0050*/  LDC R5, c[0x0][0x360] ;  /* 0x0000d800ff057b82 */ /* 0x000e220000000800 */
[----:B-1----:R-:W-:-:S04]  /*0060*/  ISETP.NE.U32.AND P0, PT, RZ, UR6, PT ;  /* 0x00000006ff007c0c */ /* 0x002fc8000bf05070 */
[----:B------:R-:W-:Y:S01]  /*0070*/  ISETP.NE.AND.EX P0, PT, RZ, UR7, PT, P0 ;  /* 0x00000007ff007c0c */ /* 0x000fe2000bf05300 */
[----:B0-----:R-:W-:-:S05]  /*0080*/  IMAD R5, R5, UR4, R0 ;  /* 0x0000000405057c24 */ /* 0x001fca000f8e0200 */
[----:B--2---:R-:W-:Y:S02]  /*0090*/  ISETP.GE.U32.AND P1, PT, R5, UR8, PT ;  /* 0x0000000805007c0c */ /* 0x004fe4000bf26070 */
[----:B------:R-:W-:-:S04]  /*00a0*/  SHF.R.S32.HI R0, RZ, 0x1f, R5 ;  /* 0x0000001fff007819 */ /* 0x000fc80000011405 */
[----:B------:R-:W-:-:S13]  /*00b0*/  ISETP.GE.U32.OR.EX P0, PT, R0, UR9, !P0, P1 ;  /* 0x0000000900007c0c */ /* 0x000fda000c706510 */
[----:B------:R-:W-:Y:S05]  /*00c0*/  @P0 EXIT ;  /* 0x000000000000094d */ /* 0x000fea0003800000 */
[----:B------:R-:W0:Y:S01]  /*00d0*/  LDC.64 R2, c[0x0][0x380] ;  /* 0x0000e000ff027b82 */ /* 0x000e220000000a00 */
[----:B------:R-:W1:Y:S01]  /*00e0*/  LDCU.64 UR18, c[0x0][0x358] ;  /* 0x00006b00ff1277ac */ /* 0x000e620008000a00 */
[----:B------:R-:W-:Y:S02]  /*00f0*/  IMAD R7, R0, 0x18, RZ ;  /* 0x0000001800077824 */ /* 0x000fe400078e02ff */
[----:B0-----:R-:W-:-:S05]  /*0100*/  IMAD.WIDE.U32 R2, R5, 0x18, R2 ;  /* 0x0000001805027825 */ /* 0x001fca00078e0002 */
[----:B------:R-:W-:-:S05]  /*0110*/  IADD3 R3, PT, PT, R3, R7, RZ ;  /* 0x0000000703037210 */ /* 0x000fca0007ffe0ff */
[----:B-1----:R0:W5:Y:S04]  /*0120*/  LDG.E R9, desc[UR18][R2.64+0xc] ;  /* 0x00000c1202097981 */ /* 0x002168000c1e1900 */
[----:B------:R0:W5:Y:S04]  /*0130*/  LDG.E R11, desc[UR18][R2.64+0x10] ;  /* 0x00001012020b7981 */ /* 0x000168000c1e1900 */
[----:B------:R0:W5:Y:S04]  /*0140*/  LDG.E R13, desc[UR18][R2.64+0x14] ;  /* 0x00001412020d7981 */ /* 0x000168000c1e1900 */
[----:B------:R0:W5:Y:S04]  /*0150*/  LDG.E R8, desc[UR18][R2.64] ;  /* 0x0000001202087981 */ /* 0x000168000c1e1900 */
[----:B------:R0:W5:Y:S04]  /*0160*/  LDG.E R10, desc[UR18][R2.64+0x4] ;  /* 0x00000412020a7981 */ /* 0x000168000c1e1900 */
[----:B------:R0:W5:Y:S01]  /*0170*/  LDG.E R12, desc[UR18][R2.64+0x8] ;  /* 0x00000812020c7981 */ /* 0x000162000c1e1900 */
[----:B------:R-:W-:Y:S01]  /*0180*/  UIADD3 UR5, UP0, UPT, UR6, -0x1, URZ ;  /* 0xffffffff06057890 */ /* 0x000fe2000ff1e0ff */
[----:B------:R-:W-:Y:S01]  /*0190*/  HFMA2 R0, -RZ, RZ, 0, 0 ;  /* 0x00000000ff007431 */ /* 0x000fe200000001ff */
[----:B------:R-:W-:Y:S01]  /*01a0*/  MOV R4, RZ ;  /* 0x000000ff00047202 */ /* 0x000fe20000000f00 */
[----:B------:R-:W-:-:S02]  /*01b0*/  ULOP3.LUT UR17, UR6, 0x3, URZ, 0xc0, !UPT ;  /* 0x0000000306117892 */ /* 0x000fc4000f8ec0ff */
[----:B------:R-:W-:Y:S02]  /*01c0*/  UIADD3.X UR4, UPT, UPT, UR7, -0x1, URZ, UP0, !UPT ;  /* 0xffffffff07047890 */ /* 0x000fe400087fe4ff */
[----:B------:R-:W-:Y:S01]  /*01d0*/  UISETP.GE.U32.AND UP0, UPT, UR5, 0x3, UPT ;  /* 0x000000030500788c */ /* 0x000fe2000bf06070 */
[----:B------:R-:W-:-:S03]  /*01e0*/  UMOV UR8, URZ ;  /* 0x000000ff00087c82 */ /* 0x000fc60008000000 */
[----:B------:R-:W-:-:S09]  /*01f0*/  UISETP.GE.U32.AND.EX UP0, UPT, UR4, URZ, UPT, UP0 ;  /* 0x000000ff0400728c */ /* 0x000fd2000bf06100 */
[----:B0-----:R-:W-:Y:S05]  /*0200*/  BRA.U !UP0, `(.L_x_0) ;  /* 0x0000000108ec7547 */ /* 0x001fea000b800000 */
[----:B------:R-:W0:Y:S01]  /*0210*/  LDC R4, c[0x0][0x3a4] ;  /* 0x0000e900ff047b82 */ /* 0x000e220000000800 */
[----:B------:R-:W-:Y:S01]  /*0220*/  ULOP3.LUT UR4, UR6, 0xfffffffc, URZ, 0xc0, !UPT ;  /* 0xfffffffc06047892 */ /* 0x000fe2000f8ec0ff */
[----:B------:R-:W-:Y:S02]  /*0230*/  UMOV UR7, URZ ;  /* 0x000000ff00077c82 */ /* 0x000fe40008000000 */
[----:B------:R-:W-:Y:S01]  /*0240*/  UMOV UR6, URZ ;  /* 0x000000ff00067c82 */ /* 0x000fe20008000000 */
[----:B------:R-:W-:Y:S02]  /*0250*/  UMOV UR5, URZ ;  /* 0x000000ff00057c82 */ /* 0x000fe40008000000 */
[----:B------:R-:W-:Y:S02]  /*0260*/  MOV R0, UR4 ;  /* 0x0000000400007c02 */ /* 0x000fe40008000f00 */
[----:B------:R-:W-:Y:S01]  /*0270*/  MOV R7, UR4 ;  /* 0x0000000400077c02 */ /* 0x000fe20008000f00 */
[----:B------:R-:W-:Y:S01]  /*0280*/  UMOV UR4, URZ ;  /* 0x000000ff00047c82 */ /* 0x000fe20008000000 */
[----:B0-----:R-:W-:-:S07]  /*0290*/  MOV R5, R4 ;  /* 0x0000000400057202 */ /* 0x001fce0000000f00 */
.L_x_1:
[----:B------:R-:W-:Y:S02]  /*02a0*/  USHF.R.U32.HI UR16, URZ, 0x2, UR5 ;  /* 0x00000002ff107899 */ /* 0x000fe40008011605 */
[----:B------:R-:W-:Y:S02]  /*02b0*/  USHF.R.U64 UR9, UR4, 0x2, UR5 ;  /* 0x0000000204097899 */ /* 0x000fe40008001205 */
[----:B------:R-:W-:-:S04]  /*02c0*/  UIMAD.WIDE.U32 UR10, UR16, 0x5c28f5c3, URZ ;  /* 0x5c28f5c3100a78a5 */ /* 0x000fc8000f8e00ff */
[----:B------:R-:W-:Y:S02]  /*02d0*/  UIMAD.WIDE.U32 UR12, UP0, UR9, 0x28f5c28f, UR10 ;  /* 0x28f5c28f090c78a5 */ /* 0x000fe4000f80000a */
[----:B------:R-:W-:Y:S02]  /*02e0*/  UIMAD.WIDE.U32 UR10, UR9, 0x5c28f5c3, URZ ;  /* 0x5c28f5c3090a78a5 */ /* 0x000fe4000f8e00ff */
[----:B------:R-:W-:Y:S02]  /*02f0*/  UIADD3.X UR15, UPT, UPT, URZ, URZ, URZ, UP0, !UPT ;  /* 0x000000ffff0f7290 */ /* 0x000fe400087fe4ff */
[----:B------:R-:W-:Y:S01]  /*0300*/  UIADD3 URZ, UP0, UPT, UR11, UR12, URZ ;  /* 0x0000000c0bff7290 */ /* 0x000fe2000ff1e0ff */
[----:B------:R-:W-:-:S03]  /*0310*/  UMOV UR14, UR13 ;  /* 0x0000000d000e7c82 */ /* 0x000fc60008000000 */
[----:B------:R-:W-:Y:S02]  /*0320*/  UIMAD.WIDE.U32.X UR10, UR16, 0x28f5c28f, UR14, UP0 ;  /* 0x28f5c28f100a78a5 */ /* 0x000fe400080e040e */
[----:B------:R-:W-:Y:S02]  /*0330*/  UIADD3 UR4, UP0, UPT, UR4, 0x4, URZ ;  /* 0x0000000404047890 */ /* 0x000fe4000ff1e0ff */
[----:B------:R-:W-:Y:S02]  /*0340*/  USHF.R.U64 UR10, UR10, 0x2, UR11 ;  /* 0x000000020a0a7899 */ /* 0x000fe4000800120b */
[----:B------:R-:W-:Y:S02]  /*0350*/  USHF.R.U32.HI UR9, URZ, 0x2, UR11 ;  /* 0x00000002ff097899 */ /* 0x000fe4000801160b */
[----:B------:R-:W-:Y:S02]  /*0360*/  UIMAD.WIDE.U32 UR10, UR10, 0x64, UR6 ;  /* 0x000000640a0a78a5 */ /* 0x000fe4000f8e0006 */
[----:B------:R-:W-:-:S02]  /*0370*/  UIMAD UR9, UR9, 0x64, URZ ;  /* 0x00000064090978a4 */ /* 0x000fc4000f8e02ff */
[----:B------:R-:W-:Y:S02]  /*0380*/  UIADD3 UR6, UP1, UPT, UR6, -0x4, URZ ;  /* 0xfffffffc06067890 */ /* 0x000fe4000ff3e0ff */
[----:B------:R-:W-:Y:S01]  /*0390*/  UIADD3 UR9, UPT, UPT, UR11, UR9, URZ ;  /* 0x000000090b097290 */ /* 0x000fe2000fffe0ff */
[----:B------:R-:W-:Y:S01]  /*03a0*/  ISETP.NE.U32.AND P0, PT, RZ, UR10, PT ;  /* 0x0000000aff007c0c */ /* 0x000fe2000bf05070 */
[----:B------:R-:W-:Y:S02]  /*03b0*/  UIADD3.X UR5, UPT, UPT, URZ, UR5, URZ, UP0, !UPT ;  /* 0x00000005ff057290 */ /* 0x000fe400087fe4ff */
[----:B------:R-:W-:Y:S02]  /*03c0*/  UIADD3.X UR7, UPT, UPT, UR7, -0x1, URZ, UP1, !UPT ;  /* 0xffffffff07077890 */ /* 0x000fe40008ffe4ff */
[----:B------:R-:W-:-:S04]  /*03d0*/  ISETP.NE.AND.EX P0, PT, RZ, UR9, PT, P0 ;  /* 0x00000009ff007c0c */ /* 0x000fc8000bf05300 */
[----:B------:R-:W-:Y:S02]  /*03e0*/  FSEL R6, RZ, 0.10000000149011611938, P0 ;  /* 0x3dcccccdff067808 */ /* 0x000fe40000000000 */
[----:B------:R-:W-:-:S03]  /*03f0*/  IADD3 R7, P0, PT, R7, -0x4, RZ ;  /* 0xfffffffc07077810 */ /* 0x000fc60007f1e0ff */
[C---:B-----5:R-:W-:Y:S01]  /*0400*/  FADD R9, R6.reuse, R9 ;  /* 0x0000000906097221 */ /* 0x060fe20000000000 */
[----:B------:R-:W-:Y:S01]  /*0410*/  IADD3.X R5, PT, PT, R5, -0x1, RZ, P0, !PT ;  /* 0xffffffff05057810 */ /* 0x000fe200007fe4ff */
[C---:B------:R-:W-:Y:S01]  /*0420*/  FADD R11, R6.reuse, R11 ;  /* 0x0000000b060b7221 */ /* 0x040fe20000000000 */
[----:B------:R-:W-:Y:S01]  /*0430*/  FADD R13, R6, R13 ;  /* 0x0000000d060d7221 */ /* 0x000fe20000000000 */
[----:B------:R-:W-:Y:S01]  /*0440*/  ISETP.NE.U32.AND P0, PT, R7, RZ, PT ;  /* 0x000000ff0700720c */ /* 0x000fe20003f05070 */
[----:B------:R-:W-:Y:S01]  /*0450*/  FADD R8, R9, R8 ;  /* 0x0000000809087221 */ /* 0x000fe20000000000 */
[----:B------:R-:W-:Y:S01]  /*0460*/  FADD R10, R11, R10 ;  /* 0x0000000a0b0a7221 */ /* 0x000fe20000000000 */
[----:B------:R-:W-:Y:S01]  /*0470*/  FADD R12, R13, R12 ;  /* 0x0000000c0d0c7221 */ /* 0x000fe20000000000 */
[----:B------:R-:W-:Y:S01]  /*0480*/  ISETP.NE.AND.EX P0, PT, R5, RZ, PT, P0 ;  /* 0x000000ff0500720c */ /* 0x000fe20003f05300 */
[----:B------:R-:W-:Y:S01]  /*0490*/  FADD R9, RZ, R9 ;  /* 0x00000009ff097221 */ /* 0x000fe20000000000 */
[----:B------:R-:W-:Y:S01]  /*04a0*/  FADD R11, RZ, R11 ;  /* 0x0000000bff0b7221 */ /* 0x000fe20000000000 */
[----:B------:R-:W-:-:S02]  /*04b0*/  FADD R13, RZ, R13 ;  /* 0x0000000dff0d7221 */ /* 0x000fc40000000000 */
[----:B------:R-:W-:Y:S01]  /*04c0*/  FADD R8, R8, R9 ;  /* 0x0000000908087221 */ /* 0x000fe20000000000 */
[----:B------:R-:W-:Y:S01]  /*04d0*/  FADD R10, R10, R11 ;  /* 0x0000000b0a0a7221 */ /* 0x000fe20000000000 */
[----:B------:R-:W-:Y:S01]  /*04e0*/  FADD R12, R12, R13 ;  /* 0x0000000d0c0c7221 */ /* 0x000fe20000000000 */
[----:B------:R-:W-:Y:S01]  /*04f0*/  FADD R9, RZ, R9 ;  /* 0x00000009ff097221 */ /* 0x000fe20000000000 */
[----:B------:R-:W-:Y:S01]  /*0500*/  FADD R11, RZ, R11 ;  /* 0x0000000bff0b7221 */ /* 0x000fe20000000000 */
[----:B------:R-:W-:Y:S02]  /*0510*/  FADD R13, RZ, R13 ;  /* 0x0000000dff0d7221 */ /* 0x000fe40000000000 */
[----:B------:R-:W-:Y:S01]  /*0520*/  FADD R8, R8, R9 ;  /* 0x0000000908087221 */ /* 0x000fe20000000000 */
[----:B------:R-:W-:Y:S01]  /*0530*/  FADD R10, R10, R11 ;  /* 0x0000000b0a0a7221 */ /* 0x000fe20000000000 */
[----:B------:R-:W-:Y:S01]  /*0540*/  FADD R12, R12, R13 ;  /* 0x0000000d0c0c7221 */ /* 0x000fe20000000000 */
[----:B------:R-:W-:Y:S01]  /*0550*/  FADD R9, RZ, R9 ;  /* 0x00000009ff097221 */ /* 0x000fe20000000000 */
[----:B------:R-:W-:Y:S01]  /*0560*/  FADD R11, RZ, R11 ;  /* 0x0000000bff0b7221 */ /* 0x000fe20000000000 */
[----:B------:R-:W-:-:S02]  /*0570*/  FADD R13, RZ, R13 ;  /* 0x0000000dff0d7221 */ /* 0x000fc40000000000 */
[----:B------:R-:W-:Y:S01]  /*0580*/  FADD R8, R8, R9 ;  /* 0x0000000908087221 */ /* 0x000fe20000000000 */
[----:B------:R-:W-:Y:S01]  /*0590*/  FADD R10, R10, R11 ;  /* 0x0000000b0a0a7221 */ /* 0x000fe20000000000 */
[----:B------:R-:W-:Y:S01]  /*05a0*/  FADD R12, R12, R13 ;  /* 0x0000000d0c0c7221 */ /* 0x000fe20000000000 */
[----:B------:R-:W-:Y:S06]  /*05b0*/  @P0 BRA `(.L_x_1) ;  /* 0xfffffffc00380947 */ /* 0x000fec000383ffff */
.L_x_0:
[----:B------:R-:W-:-:S04]  /*05c0*/  UISETP.NE.U32.AND UP0, UPT, UR17, URZ, UPT ;  /* 0x000000ff1100728c */ /* 0x000fc8000bf05070 */
[----:B------:R-:W-:-:S09]  /*05d0*/  UISETP.NE.AND.EX UP0, UPT, UR8, URZ, UPT, UP0 ;  /* 0x000000ff0800728c */ /* 0x000fd2000bf05300 */
[----:B------:R-:W-:Y:S05]  /*05e0*/  BRA.U !UP0, `(.L_x_2) ;  /* 0x0000000108587547 */ /* 0x000fea000b800000 */
.L_x_3:
[----:B------:R-:W-:Y:S01]  /*05f0*/  IMAD R5, R4, -0x3d70a3d7, RZ ;  /* 0xc28f5c2904057824 */ /* 0x000fe200078e02ff */
[----:B------:R-:W-:Y:S01]  /*0600*/  UIADD3 UR17, UP0, UPT, UR17, -0x1, URZ ;  /* 0xffffffff11117890 */ /* 0x000fe2000ff1e0ff */
[----:B------:R-:W-:-:S03]  /*0610*/  IMAD.WIDE.U32 R6, R0, -0x3d70a3d7, RZ ;  /* 0xc28f5c2900067825 */ /* 0x000fc600078e00ff */
[----:B------:R-:W-:Y:S01]  /*0620*/  UIADD3.X UR8, UPT, UPT, UR8, -0x1, URZ, UP0, !UPT ;  /* 0xffffffff08087890 */ /* 0x000fe200087fe4ff */
[----:B------:R-:W-:Y:S01]  /*0630*/  IMAD R5, R0, -0x70a3d70b, R5 ;  /* 0x8f5c28f500057824 */ /* 0x000fe200078e0205 */
[----:B------:R-:W-:-:S04]  /*0640*/  UISETP.NE.U32.AND UP0, UPT, UR17, URZ, UPT ;  /* 0x000000ff1100728c */ /* 0x000fc8000bf05070 */
[----:B------:R-:W-:Y:S01]  /*0650*/  IADD3 R5, PT, PT, R7, R5, RZ ;  /* 0x0000000507057210 */ /* 0x000fe20007ffe0ff */
[----:B------:R-:W-:-:S03]  /*0660*/  UISETP.NE.AND.EX UP0, UPT, UR8, URZ, UPT, UP0 ;  /* 0x000000ff0800728c */ /* 0x000fc6000bf05300 */
[----:B------:R-:W-:Y:S02]  /*0670*/  SHF.R.W.U32 R7, R6, 0x2, R5 ;  /* 0x0000000206077819 */ /* 0x000fe40000001e05 */
[----:B------:R-:W-:Y:S02]  /*0680*/  SHF.R.W.U32 R6, R5, 0x2, R6 ;  /* 0x0000000205067819 */ /* 0x000fe40000001e06 */
[----:B------:R-:W-:-:S04]  /*0690*/  ISETP.GE.U32.AND P0, PT, R7, -0xa3d70a3, PT ;  /* 0xf5c28f5d0700780c */ /* 0x000fc80003f06070 */
[----:B------:R-:W-:-:S04]  /*06a0*/  ISETP.GE.U32.AND.EX P0, PT, R6, 0x28f5c28, PT, P0 ;  /* 0x028f5c280600780c */ /* 0x000fc80003f06100 */
[----:B------:R-:W-:Y:S02]  /*06b0*/  FSEL R6, RZ, 0.10000000149011611938, P0 ;  /* 0x3dcccccdff067808 */ /* 0x000fe40000000000 */
[----:B------:R-:W-:-:S03]  /*06c0*/  IADD3 R0, P0, PT, R0, 0x1, RZ ;  /* 0x0000000100007810 */ /* 0x000fc60007f1e0ff */
[C---:B-----5:R-:W-:Y:S01]  /*06d0*/  FADD R9, R6.reuse, R9 ;  /* 0x0000000906097221 */ /* 0x060fe20000000000 */
[C---:B------:R-:W-:Y:S01]  /*06e0*/  FADD R11, R6.reuse, R11 ;  /* 0x0000000b060b7221 */ /* 0x040fe20000000000 */
[----:B------:R-:W-:Y:S01]  /*06f0*/  FADD R13, R6, R13 ;  /* 0x0000000d060d7221 */ /* 0x000fe20000000000 */
[----:B------:R-:W-:Y:S01]  /*0700*/  IADD3.X R4, PT, PT, RZ, R4, RZ, P0, !PT ;  /* 0x00000004ff047210 */ /* 0x000fe200007fe4ff */
[----:B------:R-:W-:Y:S01]  /*0710*/  FADD R8, R9, R8 ;  /* 0x0000000809087221 */ /* 0x000fe20000000000 */
[----:B------:R-:W-:Y:S01]  /*0720*/  FADD R10, R11, R10 ;  /* 0x0000000a0b0a7221 */ /* 0x000fe20000000000 */
[----:B------:R-:W-:Y:S01]  /*0730*/  FADD R12, R13, R12 ;  /* 0x0000000c0d0c7221 */ /* 0x000fe20000000000 */
[----:B------:R-:W-:Y:S06]  /*0740*/  BRA.U UP0, `(.L_x_3) ;  /* 0xfffffffd00a87547 */ /* 0x000fec000b83ffff */
.L_x_2:
[----:B-----5:R-:W-:Y:S04]  /*0750*/  STG.E desc[UR18][R2.64+0xc], R9 ;  /* 0x00000c0902007986 */ /* 0x020fe8000c101912 */
[----:B------:R-:W-:Y:S04]  /*0760*/  STG.E desc[UR18][R2.64+0x10], R11 ;  /* 0x0000100b02007986 */ /* 0x000fe8000c101912 */
[----:B------:R-:W-:Y:S04]  /*0770*/  STG.E desc[UR18][R2.64+0x14], R13 ;  /* 0x0000140d02007986 */ /* 0x000fe8000c101912 */
[----:B------:R-:W-:Y:S04]  /*0780*/  STG.E desc[UR18][R2.64], R8 ;  /* 0x0000000802007986 */ /* 0x000fe8000c101912 */
[----:B------:R-:W-:Y:S04]  /*0790*/  STG.E desc[UR18][R2.64+0x4], R10 ;  /* 0x0000040a02007986 */ /* 0x000fe8000c101912 */
[----:B------:R-:W-:Y:S01]  /*07a0*/  STG.E desc[UR18][R2.64+0x8], R12 ;  /* 0x0000080c02007986 */ /* 0x000fe2000c101912 */
[----:B------:R-:W-:Y:S05]  /*07b0*/  EXIT ;  /* 0x000000000000794d */ /* 0x000fea0003800000 */
.L_x_4:
[----:B------:R-:W-:-:S00]  /*07c0*/  BRA `(.L_x_4) ;  /* 0xfffffffc00fc7947 */ /* 0x000fc0000383ffff */
[----:B------:R-:W-:-:S00]  /*07d0*/  NOP ;  /* 0x0000000000007918 */ /* 0x000fc00000000000 */
        /* <DEDUP_REMOVED lines=10> */
.L_x_5:


//--------------------- .nv.global.init           --------------------------
	.section	.nv.global.init,"aw",@progbits
	.align	4
.nv.global.init:
	.type		mrg32k3aM1SubSeq,@object
	.size		mrg32k3aM1SubSeq,(mrg32k3aM2SubSeq - mrg32k3aM1SubSeq)
mrg32k3aM1SubSeq:
        /*0000*/ 	.byte	0x0b, 0xcc, 0xee, 0x04, 0x73, 0x29, 0x8b, 0x6f, 0xf6, 0x53, 0x03, 0xf6, 0x23, 0xf6, 0xea, 0xda
        /* <DEDUP_REMOVED lines=125> */
	.type		mrg32k3aM2SubSeq,@object
	.size		mrg32k3aM2SubSeq,(mrg32k3aM1 - mrg32k3aM2SubSeq)
mrg32k3aM2SubSeq:
        /* <DEDUP_REMOVED lines=126> */
	.type		mrg32k3aM1,@object
	.size		mrg32k3aM1,(mrg32k3aM1Seq - mrg32k3aM1)
mrg32k3aM1:
        /* <DEDUP_REMOVED lines=144> */
	.type		mrg32k3aM1Seq,@object
	.size		mrg32k3aM1Seq,(mrg32k3aM2 - mrg32k3aM1Seq)
mrg32k3aM1Seq:
        /* <DEDUP_REMOVED lines=144> */
	.type		mrg32k3aM2,@object
	.size		mrg32k3aM2,(mrg32k3aM2Seq - mrg32k3aM2)
mrg32k3aM2:
        /* <DEDUP_REMOVED lines=144> */
	.type		mrg32k3aM2Seq,@object
	.size		mrg32k3aM2Seq,(precalc_xorwow_matrix - mrg32k3aM2Seq)
mrg32k3aM2Seq:
        /* <DEDUP_REMOVED lines=144> */
	.type		precalc_xorwow_matrix,@object
	.size		precalc_xorwow_matrix,(precalc_xorwow_offset_matrix - precalc_xorwow_matrix)
precalc_xorwow_matrix:
        /* <DEDUP_REMOVED lines=6400> */
	.type		precalc_xorwow_offset_matrix,@object
	.size		precalc_xorwow_offset_matrix,(.L_1 - precalc_xorwow_offset_matrix)
precalc_xorwow_offset_matrix:
        /* <DEDUP_REMOVED lines=6400> */
.L_1:


//--------------------- .nv.shared.reserved.0     --------------------------
	.section	.nv.shared.reserved.0,"aw",@nobits
	.weak		__nv_reservedSMEM_offset_0_alias
	.size		__nv_reservedSMEM_offset_0_alias, 0, 64
	.other		__nv_reservedSMEM_offset_0_alias,@"STO_CUDA_RESERVED_SHARED STV_DEFAULT"
__nv_reservedSMEM_offset_0_alias:
	.zero		0
	.zero		64


//--------------------- .nv.constant0._Z14particleKernelP8ParticlemlP17curandStateXORWOWm --------------------------
	.section	.nv.constant0._Z14particleKernelP8ParticlemlP17curandStateXORWOWm,"a",@progbits
	.sectionflags	@""
	.align	4
.nv.constant0._Z14particleKernelP8ParticlemlP17curandStateXORWOWm:
	.zero		936


//--------------------- SYMBOLS --------------------------

	.type		.nv.reservedSmem.offset0,@object
	.size		.nv.reservedSmem.offset0,0x4
